//
// Generated by NVIDIA NVVM Compiler
//
// Compiler Build ID: CL-36424714
// Cuda compilation tools, release 13.0, V13.0.88
// Based on NVVM 20.0.0
//

.version 9.0
.target sm_100
.address_size 64

	// .globl	_Z11ConvolutionPlS_S_iii
.extern .shared .align 16 .b8 s_filter[];

.visible .entry _Z11ConvolutionPlS_S_iii(
	.param .u64 .ptr .align 1 _Z11ConvolutionPlS_S_iii_param_0,
	.param .u64 .ptr .align 1 _Z11ConvolutionPlS_S_iii_param_1,
	.param .u64 .ptr .align 1 _Z11ConvolutionPlS_S_iii_param_2,
	.param .u32 _Z11ConvolutionPlS_S_iii_param_3,
	.param .u32 _Z11ConvolutionPlS_S_iii_param_4,
	.param .u32 _Z11ConvolutionPlS_S_iii_param_5
)
{
	.reg .pred 	%p<94>;
	.reg .b32 	%r<176>;
	.reg .b64 	%rd<54>;

	ld.param.u64 	%rd9, [_Z11ConvolutionPlS_S_iii_param_0];
	ld.param.u64 	%rd7, [_Z11ConvolutionPlS_S_iii_param_1];
	ld.param.u64 	%rd8, [_Z11ConvolutionPlS_S_iii_param_2];
	ld.param.u32 	%r67, [_Z11ConvolutionPlS_S_iii_param_3];
	ld.param.u32 	%r68, [_Z11ConvolutionPlS_S_iii_param_4];
	ld.param.u32 	%r69, [_Z11ConvolutionPlS_S_iii_param_5];
	cvta.to.global.u64 	%rd1, %rd9;
	mov.u32 	%r70, %ctaid.x;
	shl.b32 	%r71, %r70, 10;
	mov.u32 	%r1, %tid.x;
	or.b32  	%r2, %r71, %r1;
	mul.lo.s32 	%r72, %r69, %r69;
	setp.ge.u32 	%p2, %r1, %r72;
	@%p2 bra 	$L__BB0_2;
	cvta.to.global.u64 	%rd10, %rd7;
	mul.wide.u32 	%rd11, %r1, 8;
	add.s64 	%rd12, %rd10, %rd11;
	ld.global.u64 	%rd13, [%rd12];
	shl.b32 	%r73, %r1, 3;
	mov.u32 	%r74, s_filter;
	add.s32 	%r75, %r74, %r73;
	st.shared.u64 	[%r75], %rd13;
$L__BB0_2:
	bar.sync 	0;
	setp.lt.s32 	%p3, %r69, 1;
	mov.b64 	%rd53, 0;
	@%p3 bra 	$L__BB0_46;
	div.s32 	%r3, %r2, %r68;
	shr.u32 	%r4, %r69, 1;
	mul.lo.s32 	%r77, %r3, %r68;
	sub.s32 	%r5, %r2, %r77;
	and.b32  	%r6, %r69, 7;
	add.s32 	%r7, %r6, -1;
	and.b32  	%r8, %r69, 3;
	and.b32  	%r9, %r69, 2147483640;
	and.b32  	%r10, %r69, 1;
	mov.b32 	%r148, 0;
	mov.u32 	%r152, %r148;
$L__BB0_4:
	setp.lt.u32 	%p4, %r69, 8;
	sub.s32 	%r80, %r148, %r4;
	add.s32 	%r81, %r80, %r3;
	setp.gt.s32 	%p5, %r81, -1;
	setp.lt.s32 	%p6, %r81, %r67;
	and.pred  	%p1, %p5, %p6;
	mul.lo.s32 	%r13, %r81, %r68;
	mul.lo.s32 	%r14, %r148, %r69;
	mov.b32 	%r168, 0;
	@%p4 bra 	$L__BB0_23;
	mov.b32 	%r150, 0;
$L__BB0_6:
	.pragma "nounroll";
	sub.s32 	%r83, %r150, %r4;
	add.s32 	%r17, %r83, %r5;
	setp.gt.s32 	%p7, %r17, -1;
	setp.lt.s32 	%p8, %r17, %r68;
	and.pred  	%p9, %p7, %p8;
	and.pred  	%p11, %p1, %p9;
	add.s32 	%r84, %r13, %r17;
	mul.wide.s32 	%rd15, %r84, 8;
	add.s64 	%rd2, %rd1, %rd15;
	add.s32 	%r85, %r150, %r14;
	shl.b32 	%r86, %r85, 3;
	mov.u32 	%r87, s_filter;
	add.s32 	%r18, %r87, %r86;
	not.pred 	%p12, %p11;
	@%p12 bra 	$L__BB0_8;
	ld.global.u64 	%rd16, [%rd2];
	ld.shared.u64 	%rd17, [%r18];
	cvt.u32.u64 	%r88, %rd16;
	cvt.u32.u64 	%r89, %rd17;
	mad.lo.s32 	%r152, %r89, %r88, %r152;
$L__BB0_8:
	add.s32 	%r90, %r17, 1;
	setp.gt.s32 	%p13, %r90, -1;
	setp.lt.s32 	%p14, %r90, %r68;
	and.pred  	%p15, %p13, %p14;
	and.pred  	%p16, %p1, %p15;
	not.pred 	%p17, %p16;
	@%p17 bra 	$L__BB0_10;
	ld.global.u64 	%rd18, [%rd2+8];
	ld.shared.u64 	%rd19, [%r18+8];
	cvt.u32.u64 	%r91, %rd18;
	cvt.u32.u64 	%r92, %rd19;
	mad.lo.s32 	%r152, %r92, %r91, %r152;
$L__BB0_10:
	add.s32 	%r93, %r17, 2;
	setp.gt.s32 	%p18, %r93, -1;
	setp.lt.s32 	%p19, %r93, %r68;
	and.pred  	%p20, %p18, %p19;
	and.pred  	%p21, %p1, %p20;
	not.pred 	%p22, %p21;
	@%p22 bra 	$L__BB0_12;
	ld.global.u64 	%rd20, [%rd2+16];
	ld.shared.u64 	%rd21, [%r18+16];
	cvt.u32.u64 	%r94, %rd20;
	cvt.u32.u64 	%r95, %rd21;
	mad.lo.s32 	%r152, %r95, %r94, %r152;
$L__BB0_12:
	add.s32 	%r96, %r17, 3;
	setp.gt.s32 	%p23, %r96, -1;
	setp.lt.s32 	%p24, %r96, %r68;
	and.pred  	%p25, %p23, %p24;
	and.pred  	%p26, %p1, %p25;
	not.pred 	%p27, %p26;
	@%p27 bra 	$L__BB0_14;
	ld.global.u64 	%rd22, [%rd2+24];
	ld.shared.u64 	%rd23, [%r18+24];
	cvt.u32.u64 	%r97, %rd22;
	cvt.u32.u64 	%r98, %rd23;
	mad.lo.s32 	%r152, %r98, %r97, %r152;
$L__BB0_14:
	add.s32 	%r99, %r17, 4;
	setp.gt.s32 	%p28, %r99, -1;
	setp.lt.s32 	%p29, %r99, %r68;
	and.pred  	%p30, %p28, %p29;
	and.pred  	%p31, %p1, %p30;
	not.pred 	%p32, %p31;
	@%p32 bra 	$L__BB0_16;
	ld.global.u64 	%rd24, [%rd2+32];
	ld.shared.u64 	%rd25, [%r18+32];
	cvt.u32.u64 	%r100, %rd24;
	cvt.u32.u64 	%r101, %rd25;
	mad.lo.s32 	%r152, %r101, %r100, %r152;
$L__BB0_16:
	add.s32 	%r102, %r17, 5;
	setp.gt.s32 	%p33, %r102, -1;
	setp.lt.s32 	%p34, %r102, %r68;
	and.pred  	%p35, %p33, %p34;
	and.pred  	%p36, %p1, %p35;
	not.pred 	%p37, %p36;
	@%p37 bra 	$L__BB0_18;
	ld.global.u64 	%rd26, [%rd2+40];
	ld.shared.u64 	%rd27, [%r18+40];
	cvt.u32.u64 	%r103, %rd26;
	cvt.u32.u64 	%r104, %rd27;
	mad.lo.s32 	%r152, %r104, %r103, %r152;
$L__BB0_18:
	add.s32 	%r105, %r17, 6;
	setp.gt.s32 	%p38, %r105, -1;
	setp.lt.s32 	%p39, %r105, %r68;
	and.pred  	%p40, %p38, %p39;
	and.pred  	%p41, %p1, %p40;
	not.pred 	%p42, %p41;
	@%p42 bra 	$L__BB0_20;
	ld.global.u64 	%rd28, [%rd2+48];
	ld.shared.u64 	%rd29, [%r18+48];
	cvt.u32.u64 	%r106, %rd28;
	cvt.u32.u64 	%r107, %rd29;
	mad.lo.s32 	%r152, %r107, %r106, %r152;
$L__BB0_20:
	add.s32 	%r108, %r17, 7;
	setp.gt.s32 	%p43, %r108, -1;
	setp.lt.s32 	%p44, %r108, %r68;
	and.pred  	%p45, %p43, %p44;
	and.pred  	%p46, %p1, %p45;
	not.pred 	%p47, %p46;
	@%p47 bra 	$L__BB0_22;
	ld.global.u64 	%rd30, [%rd2+56];
	ld.shared.u64 	%rd31, [%r18+56];
	cvt.u32.u64 	%r109, %rd30;
	cvt.u32.u64 	%r110, %rd31;
	mad.lo.s32 	%r152, %r110, %r109, %r152;
$L__BB0_22:
	add.s32 	%r150, %r150, 8;
	setp.ne.s32 	%p48, %r150, %r9;
	mov.u32 	%r168, %r9;
	@%p48 bra 	$L__BB0_6;
$L__BB0_23:
	setp.eq.s32 	%p49, %r6, 0;
	@%p49 bra 	$L__BB0_44;
	setp.lt.u32 	%p50, %r7, 3;
	@%p50 bra 	$L__BB0_34;
	sub.s32 	%r112, %r168, %r4;
	add.s32 	%r39, %r112, %r5;
	setp.gt.s32 	%p51, %r39, -1;
	setp.lt.s32 	%p52, %r39, %r68;
	and.pred  	%p53, %p51, %p52;
	and.pred  	%p55, %p1, %p53;
	add.s32 	%r113, %r13, %r39;
	mul.wide.s32 	%rd32, %r113, 8;
	add.s64 	%rd3, %rd1, %rd32;
	add.s32 	%r114, %r168, %r14;
	shl.b32 	%r115, %r114, 3;
	mov.u32 	%r116, s_filter;
	add.s32 	%r40, %r116, %r115;
	not.pred 	%p56, %p55;
	@%p56 bra 	$L__BB0_27;
	ld.global.u64 	%rd33, [%rd3];
	ld.shared.u64 	%rd34, [%r40];
	cvt.u32.u64 	%r117, %rd33;
	cvt.u32.u64 	%r118, %rd34;
	mad.lo.s32 	%r152, %r118, %r117, %r152;
$L__BB0_27:
	add.s32 	%r119, %r39, 1;
	setp.gt.s32 	%p57, %r119, -1;
	setp.lt.s32 	%p58, %r119, %r68;
	and.pred  	%p59, %p57, %p58;
	and.pred  	%p60, %p1, %p59;
	not.pred 	%p61, %p60;
	@%p61 bra 	$L__BB0_29;
	ld.global.u64 	%rd35, [%rd3+8];
	ld.shared.u64 	%rd36, [%r40+8];
	cvt.u32.u64 	%r120, %rd35;
	cvt.u32.u64 	%r121, %rd36;
	mad.lo.s32 	%r152, %r121, %r120, %r152;
$L__BB0_29:
	add.s32 	%r122, %r39, 2;
	setp.gt.s32 	%p62, %r122, -1;
	setp.lt.s32 	%p63, %r122, %r68;
	and.pred  	%p64, %p62, %p63;
	and.pred  	%p65, %p1, %p64;
	not.pred 	%p66, %p65;
	@%p66 bra 	$L__BB0_31;
	ld.global.u64 	%rd37, [%rd3+16];
	ld.shared.u64 	%rd38, [%r40+16];
	cvt.u32.u64 	%r123, %rd37;
	cvt.u32.u64 	%r124, %rd38;
	mad.lo.s32 	%r152, %r124, %r123, %r152;
$L__BB0_31:
	add.s32 	%r125, %r39, 3;
	setp.gt.s32 	%p67, %r125, -1;
	setp.lt.s32 	%p68, %r125, %r68;
	and.pred  	%p69, %p67, %p68;
	and.pred  	%p70, %p1, %p69;
	not.pred 	%p71, %p70;
	@%p71 bra 	$L__BB0_33;
	ld.global.u64 	%rd39, [%rd3+24];
	ld.shared.u64 	%rd40, [%r40+24];
	cvt.u32.u64 	%r126, %rd39;
	cvt.u32.u64 	%r127, %rd40;
	mad.lo.s32 	%r152, %r127, %r126, %r152;
$L__BB0_33:
	add.s32 	%r168, %r168, 4;
$L__BB0_34:
	setp.eq.s32 	%p72, %r8, 0;
	@%p72 bra 	$L__BB0_44;
	setp.eq.s32 	%p73, %r8, 1;
	@%p73 bra 	$L__BB0_41;
	sub.s32 	%r129, %r168, %r4;
	add.s32 	%r53, %r129, %r5;
	setp.gt.s32 	%p74, %r53, -1;
	setp.lt.s32 	%p75, %r53, %r68;
	and.pred  	%p76, %p74, %p75;
	and.pred  	%p78, %p1, %p76;
	add.s32 	%r130, %r13, %r53;
	mul.wide.s32 	%rd41, %r130, 8;
	add.s64 	%rd4, %rd1, %rd41;
	add.s32 	%r131, %r168, %r14;
	shl.b32 	%r132, %r131, 3;
	mov.u32 	%r133, s_filter;
	add.s32 	%r54, %r133, %r132;
	not.pred 	%p79, %p78;
	@%p79 bra 	$L__BB0_38;
	ld.global.u64 	%rd42, [%rd4];
	ld.shared.u64 	%rd43, [%r54];
	cvt.u32.u64 	%r134, %rd42;
	cvt.u32.u64 	%r135, %rd43;
	mad.lo.s32 	%r152, %r135, %r134, %r152;
$L__BB0_38:
	add.s32 	%r136, %r53, 1;
	setp.gt.s32 	%p80, %r136, -1;
	setp.lt.s32 	%p81, %r136, %r68;
	and.pred  	%p82, %p80, %p81;
	and.pred  	%p83, %p1, %p82;
	not.pred 	%p84, %p83;
	@%p84 bra 	$L__BB0_40;
	ld.global.u64 	%rd44, [%rd4+8];
	ld.shared.u64 	%rd45, [%r54+8];
	cvt.u32.u64 	%r137, %rd44;
	cvt.u32.u64 	%r138, %rd45;
	mad.lo.s32 	%r152, %r138, %r137, %r152;
$L__BB0_40:
	add.s32 	%r168, %r168, 2;
$L__BB0_41:
	setp.eq.s32 	%p85, %r10, 0;
	@%p85 bra 	$L__BB0_44;
	sub.s32 	%r139, %r168, %r4;
	add.s32 	%r63, %r139, %r5;
	setp.gt.s32 	%p86, %r63, -1;
	setp.lt.s32 	%p87, %r63, %r68;
	and.pred  	%p88, %p86, %p87;
	and.pred  	%p90, %p1, %p88;
	not.pred 	%p91, %p90;
	@%p91 bra 	$L__BB0_44;
	add.s32 	%r140, %r13, %r63;
	mul.wide.s32 	%rd46, %r140, 8;
	add.s64 	%rd47, %rd1, %rd46;
	ld.global.u64 	%rd48, [%rd47];
	add.s32 	%r141, %r168, %r14;
	shl.b32 	%r142, %r141, 3;
	mov.u32 	%r143, s_filter;
	add.s32 	%r144, %r143, %r142;
	ld.shared.u64 	%rd49, [%r144];
	cvt.u32.u64 	%r145, %rd48;
	cvt.u32.u64 	%r146, %rd49;
	mad.lo.s32 	%r152, %r146, %r145, %r152;
$L__BB0_44:
	add.s32 	%r148, %r148, 1;
	setp.ne.s32 	%p92, %r148, %r69;
	@%p92 bra 	$L__BB0_4;
	cvt.s64.s32 	%rd53, %r152;
$L__BB0_46:
	mul.lo.s32 	%r147, %r68, %r67;
	setp.ge.s32 	%p93, %r2, %r147;
	@%p93 bra 	$L__BB0_48;
	cvta.to.global.u64 	%rd50, %rd8;
	mul.wide.s32 	%rd51, %r2, 8;
	add.s64 	%rd52, %rd50, %rd51;
	st.global.u64 	[%rd52], %rd53;
$L__BB0_48:
	bar.sync 	0;
	ret;

}


// ===== COMPILED SASS (sm_100) =====

	.target	sm_100

	.elftype	@"ET_EXEC"


//--------------------- .note.nv.tkinfo           --------------------------
	.section	.note.nv.tkinfo,"",@"SHT_NOTE"
	.sectionflags	@"SHF_NOTE_NV_TKINFO"
	.tkinfo
        /*0018*/ 	.word	0x00000002
        /*0030*/ 	.string	""
        /*0030*/ 	.string	"ptxas"
        /*0030*/ 	.string	"Cuda compilation tools, release 13.0, V13.0.88"
        /*0030*/ 	.string	"Build cuda_13.0.r13.0/compiler.36424714_0"
        /*0030*/ 	.string	"-arch sm_100 -m 64 "



//--------------------- .note.nv.cuinfo           --------------------------
	.section	.note.nv.cuinfo,"",@"SHT_NOTE"
	.sectionflags	@"SHF_NOTE_NV_CUINFO"
        /*0018*/ 	.short	0x0002
        /*001a*/ 	.short	0x0064
        /*001c*/ 	.short	0x0082
	.zero		2


//--------------------- .nv.info                  --------------------------
	.section	.nv.info,"",@"SHT_CUDA_INFO"
	.align	4


	//----- nvinfo : EIATTR_REGCOUNT
	.align		4
        /*0000*/ 	.byte	0x04, 0x2f
        /*0002*/ 	.short	(.L_1 - .L_0)
	.align		4
.L_0:
        /*0004*/ 	.word	index@(_Z11ConvolutionPlS_S_iii)
        /*0008*/ 	.word	0x0000001a


	//----- nvinfo : EIATTR_FRAME_SIZE
	.align		4
.L_1:
        /*000c*/ 	.byte	0x04, 0x11
        /*000e*/ 	.short	(.L_3 - .L_2)
	.align		4
.L_2:
        /*0010*/ 	.word	index@(_Z11ConvolutionPlS_S_iii)
        /*0014*/ 	.word	0x00000000


	//----- nvinfo : EIATTR_MIN_STACK_SIZE
	.align		4
.L_3:
        /*0018*/ 	.byte	0x04, 0x12
        /*001a*/ 	.short	(.L_5 - .L_4)
	.align		4
.L_4:
        /*001c*/ 	.word	index@(_Z11ConvolutionPlS_S_iii)
        /*0020*/ 	.word	0x00000000
.L_5:


//--------------------- .nv.compat                --------------------------
	.section	.nv.compat,"",@"SHT_CUDA_COMPAT_INFO"
	.align	4
        /*0000*/ 	.byte	0x02, 0x09, 0x00, 0x00, 0x02, 0x02, 0x01, 0x00, 0x02, 0x05, 0x05, 0x00, 0x03, 0x07, 0x01, 0x01
        /*0010*/ 	.byte	0x02, 0x03, 0x00, 0x00, 0x02, 0x06, 0x01, 0x00, 0x04, 0x0b, 0x08, 0x00, 0x09, 0x00, 0x00, 0x00
        /*0020*/ 	.byte	0x00, 0x00, 0x00, 0x00


//--------------------- .nv.info._Z11ConvolutionPlS_S_iii --------------------------
	.section	.nv.info._Z11ConvolutionPlS_S_iii,"",@"SHT_CUDA_INFO"
	.sectionflags	@""
	.align	4


	//----- nvinfo : EIATTR_CUDA_API_VERSION
	.align		4
        /*0000*/ 	.byte	0x04, 0x37
        /*0002*/ 	.short	(.L_7 - .L_6)
.L_6:
        /*0004*/ 	.word	0x00000082


	//----- nvinfo : EIATTR_KPARAM_INFO
	.align		4
.L_7:
        /*0008*/ 	.byte	0x04, 0x17
        /*000a*/ 	.short	(.L_9 - .L_8)
.L_8:
        /*000c*/ 	.word	0x00000000
        /*0010*/ 	.short	0x0005
        /*0012*/ 	.short	0x0020
        /*0014*/ 	.byte	0x00, 0xf0, 0x11, 0x00


	//----- nvinfo : EIATTR_KPARAM_INFO
	.align		4
.L_9:
        /*0018*/ 	.byte	0x04, 0x17
        /*001a*/ 	.short	(.L_11 - .L_10)
.L_10:
        /*001c*/ 	.word	0x00000000
        /*0020*/ 	.short	0x0004
        /*0022*/ 	.short	0x001c
        /*0024*/ 	.byte	0x00, 0xf0, 0x11, 0x00


	//----- nvinfo : EIATTR_KPARAM_INFO
	.align		4
.L_11:
        /*0028*/ 	.byte	0x04, 0x17
        /*002a*/ 	.short	(.L_13 - .L_12)
.L_12:
        /*002c*/ 	.word	0x00000000
        /*0030*/ 	.short	0x0003
        /*0032*/ 	.short	0x0018
        /*0034*/ 	.byte	0x00, 0xf0, 0x11, 0x00


	//----- nvinfo : EIATTR_KPARAM_INFO
	.align		4
.L_13:
        /*0038*/ 	.byte	0x04, 0x17
        /*003a*/ 	.short	(.L_15 - .L_14)
.L_14:
        /*003c*/ 	.word	0x00000000
        /*0040*/ 	.short	0x0002
        /*0042*/ 	.short	0x0010
        /*0044*/ 	.byte	0x00, 0xf5, 0x21, 0x00


	//----- nvinfo : EIATTR_KPARAM_INFO
	.align		4
.L_15:
        /*0048*/ 	.byte	0x04, 0x17
        /*004a*/ 	.short	(.L_17 - .L_16)
.L_16:
        /*004c*/ 	.word	0x00000000
        /*0050*/ 	.short	0x0001
        /*0052*/ 	.short	0x0008
        /*0054*/ 	.byte	0x00, 0xf5, 0x21, 0x00


	//----- nvinfo : EIATTR_KPARAM_INFO
	.align		4
.L_17:
        /*0058*/ 	.byte	0x04, 0x17
        /*005a*/ 	.short	(.L_19 - .L_18)
.L_18:
        /*005c*/ 	.word	0x00000000
        /*0060*/ 	.short	0x0000
        /*0062*/ 	.short	0x0000
        /*0064*/ 	.byte	0x00, 0xf5, 0x21, 0x00


	//----- nvinfo : EIATTR_SPARSE_MMA_MASK
	.align		4
.L_19:
        /*0068*/ 	.byte	0x03, 0x50
        /*006a*/ 	.short	0x0000


	//----- nvinfo : EIATTR_MAXREG_COUNT
	.align		4
        /*006c*/ 	.byte	0x03, 0x1b
        /*006e*/ 	.short	0x00ff


	//----- nvinfo : EIATTR_NUM_BARRIERS
	.align		4
        /*0070*/ 	.byte	0x02, 0x4c
        /*0072*/ 	.byte	0x01
	.zero		1


	//----- nvinfo : EIATTR_MERCURY_ISA_VERSION
	.align		4
        /*0074*/ 	.byte	0x03, 0x5f
        /*0076*/ 	.short	0x0101


	//----- nvinfo : EIATTR_VRC_CTA_INIT_COUNT
	.align		4
        /*0078*/ 	.byte	0x02, 0x4a
	.zero		1
	.zero		1


	//----- nvinfo : EIATTR_EXIT_INSTR_OFFSETS
	.align		4
        /*007c*/ 	.byte	0x04, 0x1c
        /*007e*/ 	.short	(.L_21 - .L_20)


	//   ....[0]....
.L_20:
        /*0080*/ 	.word	0x00000ee0


	//----- nvinfo : EIATTR_CRS_STACK_SIZE
	.align		4
.L_21:
        /*0084*/ 	.byte	0x04, 0x1e
        /*0086*/ 	.short	(.L_23 - .L_22)
.L_22:
        /*0088*/ 	.word	0x00000000


	//----- nvinfo : EIATTR_CBANK_PARAM_SIZE
	.align		4
.L_23:
        /*008c*/ 	.byte	0x03, 0x19
        /*008e*/ 	.short	0x0024


	//----- nvinfo : EIATTR_PARAM_CBANK
	.align		4
        /*0090*/ 	.byte	0x04, 0x0a
        /*0092*/ 	.short	(.L_25 - .L_24)
	.align		4
.L_24:
        /*0094*/ 	.word	index@(.nv.constant0._Z11ConvolutionPlS_S_iii)
        /*0098*/ 	.short	0x0380
        /*009a*/ 	.short	0x0024


	//----- nvinfo : EIATTR_SW_WAR
	.align		4
.L_25:
        /*009c*/ 	.byte	0x04, 0x36
        /*009e*/ 	.short	(.L_27 - .L_26)
.L_26:
        /*00a0*/ 	.word	0x00000008
.L_27:


//--------------------- .nv.callgraph             --------------------------
	.section	.nv.callgraph,"",@"SHT_CUDA_CALLGRAPH"
	.align	4
	.sectionentsize	8
	.align		4
        /*0000*/ 	.word	0x00000000
	.align		4
        /*0004*/ 	.word	0xffffffff
	.align		4
        /*0008*/ 	.word	0x00000000
	.align		4
        /*000c*/ 	.word	0xfffffffe
	.align		4
        /*0010*/ 	.word	0x00000000
	.align		4
        /*0014*/ 	.word	0xfffffffd
	.align		4
        /*0018*/ 	.word	0x00000000
	.align		4
        /*001c*/ 	.word	0xfffffffc


//--------------------- .text._Z11ConvolutionPlS_S_iii --------------------------
	.section	.text._Z11ConvolutionPlS_S_iii,"ax",@progbits
	.align	128
        .global         _Z11ConvolutionPlS_S_iii
        .type           _Z11ConvolutionPlS_S_iii,@function
        .size           _Z11ConvolutionPlS_S_iii,(.L_x_9 - _Z11ConvolutionPlS_S_iii)
        .other          _Z11ConvolutionPlS_S_iii,@"STO_CUDA_ENTRY STV_DEFAULT"
_Z11ConvolutionPlS_S_iii:
.text._Z11ConvolutionPlS_S_iii:
[----:B------:R-:W-:Y:S01]  /*0000*/  LDC R1, c[0x0][0x37c] ;  /* 0x0000df00ff017b82 */ /* 0x000fe20000000800 */
[----:B------:R-:W0:Y:S01]  /*0010*/  S2R R9, SR_TID.X ;  /* 0x0000000000097919 */ /* 0x000e220000002100 */
[----:B------:R-:W1:Y:S01]  /*0020*/  LDCU UR5, c[0x0][0x3a0] ;  /* 0x00007400ff0577ac */ /* 0x000e620008000800 */
[----:B------:R-:W2:Y:S01]  /*0030*/  LDCU.64 UR12, c[0x0][0x358] ;  /* 0x00006b00ff0c77ac */ /* 0x000ea20008000a00 */
[----:B-1----:R-:W-:-:S06]  /*0040*/  UIMAD UR4, UR5, UR5, URZ ;  /* 0x00000005050472a4 */ /* 0x002fcc000f8e02ff */
[----:B0-----:R-:W-:-:S13]  /*0050*/  ISETP.GE.U32.AND P0, PT, R9, UR4, PT ;  /* 0x0000000409007c0c */ /* 0x001fda000bf06070 */
[----:B------:R-:W0:Y:S02]  /*0060*/  @!P0 LDC.64 R2, c[0x0][0x388] ;  /* 0x0000e200ff028b82 */ /* 0x000e240000000a00 */
[----:B0-----:R-:W-:-:S06]  /*0070*/  @!P0 IMAD.WIDE.U32 R2, R9, 0x8, R2 ;  /* 0x0000000809028825 */ /* 0x001fcc00078e0002 */
[----:B--2---:R-:W2:Y:S01]  /*0080*/  @!P0 LDG.E.64 R2, desc[UR12][R2.64] ;  /* 0x0000000c02028981 */ /* 0x004ea2000c1e1b00 */
[----:B------:R-:W-:Y:S01]  /*0090*/  @!P0 MOV R0, 0x400 ;  /* 0x0000040000008802 */ /* 0x000fe20000000f00 */
[----:B------:R-:W0:Y:S01]  /*00a0*/  S2UR UR4, SR_CTAID.X ;  /* 0x00000000000479c3 */ /* 0x000e220000002500 */
[----:B------:R-:W-:Y:S01]  /*00b0*/  UISETP.GE.AND UP0, UPT, UR5, 0x1, UPT ;  /* 0x000000010500788c */ /* 0x000fe2000bf06270 */
[----:B------:R-:W1:Y:S01]  /*00c0*/  @!P0 S2R R5, SR_CgaCtaId ;  /* 0x0000000000058919 */ /* 0x000e620000008800 */
[----:B0-----:R-:W-:Y:S01]  /*00d0*/  USHF.L.U32 UR4, UR4, 0xa, URZ ;  /* 0x0000000a04047899 */ /* 0x001fe200080006ff */
[----:B-1----:R-:W-:Y:S02]  /*00e0*/  @!P0 LEA R0, R5, R0, 0x18 ;  /* 0x0000000005008211 */ /* 0x002fe400078ec0ff */
[----:B------:R-:W-:-:S03]  /*00f0*/  CS2R R4, SRZ ;  /* 0x0000000000047805 */ /* 0x000fc6000001ff00 */
[C---:B------:R-:W-:Y:S01]  /*0100*/  @!P0 IMAD R7, R9.reuse, 0x8, R0 ;  /* 0x0000000809078824 */ /* 0x040fe200078e0200 */
[----:B------:R-:W-:-:S04]  /*0110*/  LOP3.LUT R0, R9, UR4, RZ, 0xfc, !PT ;  /* 0x0000000409007c12 */ /* 0x000fc8000f8efcff */
[----:B--2---:R0:W-:Y:S01]  /*0120*/  @!P0 STS.64 [R7], R2 ;  /* 0x0000000207008388 */ /* 0x0041e20000000a00 */
[----:B------:R-:W-:Y:S06]  /*0130*/  BAR.SYNC.DEFER_BLOCKING 0x0 ;  /* 0x0000000000007b1d */ /* 0x000fec0000010000 */
[----:B------:R-:W-:Y:S05]  /*0140*/  BRA.U !UP0, `(.L_x_0) ;  /* 0x0000000d08487547 */ /* 0x000fea000b800000 */
[----:B0-----:R-:W0:Y:S01]  /*0150*/  LDC R7, c[0x0][0x39c] ;  /* 0x0000e700ff077b82 */ /* 0x001e220000000800 */
[----:B------:R-:W-:Y:S02]  /*0160*/  ULOP3.LUT UR9, UR5, 0x7, URZ, 0xc0, !UPT ;  /* 0x0000000705097892 */ /* 0x000fe4000f8ec0ff */
[----:B------:R-:W-:Y:S02]  /*0170*/  USHF.R.U32.HI UR8, URZ, 0x1, UR5 ;  /* 0x00000001ff087899 */ /* 0x000fe40008011605 */
[----:B------:R-:W-:Y:S02]  /*0180*/  UIADD3 UR6, UPT, UPT, UR9, -0x1, URZ ;  /* 0xffffffff09067890 */ /* 0x000fe4000fffe0ff */
[----:B------:R-:W-:Y:S02]  /*0190*/  ULOP3.LUT UR10, UR5, 0x3, URZ, 0xc0, !UPT ;  /* 0x00000003050a7892 */ /* 0x000fe4000f8ec0ff */
[----:B------:R-:W-:Y:S02]  /*01a0*/  ULOP3.LUT UR4, UR5, 0x7ffffff8, URZ, 0xc0, !UPT ;  /* 0x7ffffff805047892 */ /* 0x000fe4000f8ec0ff */
[----:B------:R-:W-:Y:S01]  /*01b0*/  UISETP.GE.U32.AND UP0, UPT, UR6, 0x3, UPT ;  /* 0x000000030600788c */ /* 0x000fe2000bf06070 */
[----:B0-----:R-:W-:-:S04]  /*01c0*/  IABS R5, R7 ;  /* 0x0000000700057213 */ /* 0x001fc80000000000 */
[----:B------:R-:W0:Y:S08]  /*01d0*/  I2F.RP R4, R5 ;  /* 0x0000000500047306 */ /* 0x000e300000209400 */
[----:B0-----:R-:W0:Y:S02]  /*01e0*/  MUFU.RCP R4, R4 ;  /* 0x0000000400047308 */ /* 0x001e240000001000 */
[----:B0-----:R-:W-:-:S06]  /*01f0*/  VIADD R2, R4, 0xffffffe ;  /* 0x0ffffffe04027836 */ /* 0x001fcc0000000000 */
[----:B------:R0:W1:Y:S02]  /*0200*/  F2I.FTZ.U32.TRUNC.NTZ R3, R2 ;  /* 0x0000000200037305 */ /* 0x000064000021f000 */
[----:B0-----:R-:W-:Y:S02]  /*0210*/  IMAD.MOV.U32 R2, RZ, RZ, RZ ;  /* 0x000000ffff027224 */ /* 0x001fe400078e00ff */
[----:B-1----:R-:W-:-:S04]  /*0220*/  IMAD.MOV R6, RZ, RZ, -R3 ;  /* 0x000000ffff067224 */ /* 0x002fc800078e0a03 */
[----:B------:R-:W-:Y:S01]  /*0230*/  IMAD R9, R6, R5, RZ ;  /* 0x0000000506097224 */ /* 0x000fe200078e02ff */
[----:B------:R-:W-:-:S03]  /*0240*/  IABS R6, R0 ;  /* 0x0000000000067213 */ /* 0x000fc60000000000 */
[----:B------:R-:W-:Y:S01]  /*0250*/  IMAD.HI.U32 R3, R3, R9, R2 ;  /* 0x0000000903037227 */ /* 0x000fe200078e0002 */
[----:B------:R-:W-:-:S04]  /*0260*/  LOP3.LUT R2, R0, R7, RZ, 0x3c, !PT ;  /* 0x0000000700027212 */ /* 0x000fc800078e3cff */
[----:B------:R-:W-:Y:S01]  /*0270*/  ISETP.GE.AND P2, PT, R2, RZ, PT ;  /* 0x000000ff0200720c */ /* 0x000fe20003f46270 */
[----:B------:R-:W-:-:S04]  /*0280*/  IMAD.HI.U32 R3, R3, R6, RZ ;  /* 0x0000000603037227 */ /* 0x000fc800078e00ff */
[----:B------:R-:W-:Y:S02]  /*0290*/  IMAD.MOV R4, RZ, RZ, -R3 ;  /* 0x000000ffff047224 */ /* 0x000fe400078e0a03 */
[----:B------:R-:W-:Y:S02]  /*02a0*/  IMAD.MOV.U32 R2, RZ, RZ, RZ ;  /* 0x000000ffff027224 */ /* 0x000fe400078e00ff */
[----:B------:R-:W-:Y:S02]  /*02b0*/  IMAD R4, R5, R4, R6 ;  /* 0x0000000405047224 */ /* 0x000fe400078e0206 */
[----:B------:R-:W-:-:S03]  /*02c0*/  IMAD.MOV.U32 R6, RZ, RZ, RZ ;  /* 0x000000ffff067224 */ /* 0x000fc600078e00ff */
[----:B------:R-:W-:-:S13]  /*02d0*/  ISETP.GT.U32.AND P1, PT, R5, R4, PT ;  /* 0x000000040500720c */ /* 0x000fda0003f24070 */
[----:B------:R-:W-:Y:S02]  /*02e0*/  @!P1 IMAD.IADD R4, R4, 0x1, -R5 ;  /* 0x0000000104049824 */ /* 0x000fe400078e0a05 */
[----:B------:R-:W-:Y:S01]  /*02f0*/  @!P1 VIADD R3, R3, 0x1 ;  /* 0x0000000103039836 */ /* 0x000fe20000000000 */
[----:B------:R-:W-:Y:S02]  /*0300*/  ISETP.NE.AND P1, PT, R7, RZ, PT ;  /* 0x000000ff0700720c */ /* 0x000fe40003f25270 */
[----:B------:R-:W-:-:S13]  /*0310*/  ISETP.GE.U32.AND P0, PT, R4, R5, PT ;  /* 0x000000050400720c */ /* 0x000fda0003f06070 */
[----:B------:R-:W-:-:S04]  /*0320*/  @P0 VIADD R3, R3, 0x1 ;  /* 0x0000000103030836 */ /* 0x000fc80000000000 */
[----:B------:R-:W-:Y:S01]  /*0330*/  @!P2 IMAD.MOV R3, RZ, RZ, -R3 ;  /* 0x000000ffff03a224 */ /* 0x000fe200078e0a03 */
[----:B------:R-:W-:-:S05]  /*0340*/  @!P1 LOP3.LUT R3, RZ, R7, RZ, 0x33, !PT ;  /* 0x00000007ff039212 */ /* 0x000fca00078e33ff */
[----:B------:R-:W-:-:S04]  /*0350*/  IMAD.MOV R4, RZ, RZ, -R3 ;  /* 0x000000ffff047224 */ /* 0x000fc800078e0a03 */
[----:B------:R-:W-:-:S07]  /*0360*/  IMAD R4, R7, R4, R0 ;  /* 0x0000000407047224 */ /* 0x000fce00078e0200 */
.L_x_7:
[----:B------:R-:W0:Y:S01]  /*0370*/  LDCU UR5, c[0x0][0x3a0] ;  /* 0x00007400ff0577ac */ /* 0x000e220008000800 */
[--C-:B------:R-:W-:Y:S01]  /*0380*/  IADD3 R7, PT, PT, R3, -UR8, R6.reuse ;  /* 0x8000000803077c10 */ /* 0x100fe2000fffe006 */
[----:B------:R-:W-:Y:S01]  /*0390*/  IMAD.MOV.U32 R5, RZ, RZ, R6 ;  /* 0x000000ffff057224 */ /* 0x000fe200078e0006 */
[----:B------:R-:W1:Y:S01]  /*03a0*/  LDCU UR6, c[0x0][0x398] ;  /* 0x00007300ff0677ac */ /* 0x000e620008000800 */
[----:B------:R-:W-:Y:S02]  /*03b0*/  VIADD R6, R6, 0x1 ;  /* 0x0000000106067836 */ /* 0x000fe40000000000 */
[----:B------:R-:W-:Y:S01]  /*03c0*/  IMAD.MOV.U32 R8, RZ, RZ, RZ ;  /* 0x000000ffff087224 */ /* 0x000fe200078e00ff */
[----:B0-----:R-:W-:Y:S02]  /*03d0*/  UISETP.GE.U32.AND UP1, UPT, UR5, 0x8, UPT ;  /* 0x000000080500788c */ /* 0x001fe4000bf26070 */
[----:B------:R-:W-:Y:S02]  /*03e0*/  ISETP.NE.AND P6, PT, R6, UR5, PT ;  /* 0x0000000506007c0c */ /* 0x000fe4000bfc5270 */
[----:B-1----:R-:W-:-:S04]  /*03f0*/  ISETP.GE.AND P0, PT, R7, UR6, PT ;  /* 0x0000000607007c0c */ /* 0x002fc8000bf06270 */
[----:B------:R-:W-:Y:S01]  /*0400*/  ISETP.GT.AND P0, PT, R7, -0x1, !P0 ;  /* 0xffffffff0700780c */ /* 0x000fe20004704270 */
[----:B------:R-:W-:-:S12]  /*0410*/  BRA.U !UP1, `(.L_x_1) ;  /* 0x0000000509207547 */ /* 0x000fd8000b800000 */
[----:B------:R-:W0:Y:S01]  /*0420*/  S2UR UR6, SR_CgaCtaId ;  /* 0x00000000000679c3 */ /* 0x000e220000008800 */
[----:B------:R-:W-:Y:S01]  /*0430*/  IMAD.MOV.U32 R12, RZ, RZ, RZ ;  /* 0x000000ffff0c7224 */ /* 0x000fe200078e00ff */
[----:B------:R-:W-:Y:S01]  /*0440*/  UMOV UR5, 0x400 ;  /* 0x0000040000057882 */ /* 0x000fe20000000000 */
[----:B------:R-:W1:Y:S01]  /*0450*/  LDCU UR11, c[0x0][0x39c] ;  /* 0x00007380ff0b77ac */ /* 0x000e620008000800 */
[----:B------:R-:W2:Y:S04]  /*0460*/  LDCU UR7, c[0x0][0x3a0] ;  /* 0x00007400ff0777ac */ /* 0x000ea80008000800 */
[----:B------:R-:W3:Y:S01]  /*0470*/  LDC.64 R8, c[0x0][0x380] ;  /* 0x0000e000ff087b82 */ /* 0x000ee20000000a00 */
[----:B012---:R-:W-:-:S12]  /*0480*/  ULEA UR6, UR6, UR5, 0x18 ;  /* 0x0000000506067291 */ /* 0x007fd8000f8ec0ff */
.L_x_2:
[----:B------:R-:W-:-:S04]  /*0490*/  IADD3 R22, PT, PT, R4, -UR8, R12 ;  /* 0x8000000804167c10 */ /* 0x000fc8000fffe00c */
[C---:B------:R-:W-:Y:S01]  /*04a0*/  ISETP.GE.AND P3, PT, R22.reuse, UR11, PT ;  /* 0x0000000b16007c0c */ /* 0x040fe2000bf66270 */
[C---:B------:R-:W-:Y:S02]  /*04b0*/  VIADD R10, R22.reuse, 0x1 ;  /* 0x00000001160a7836 */ /* 0x040fe40000000000 */
[C---:B------:R-:W-:Y:S01]  /*04c0*/  VIADD R13, R22.reuse, 0x2 ;  /* 0x00000002160d7836 */ /* 0x040fe20000000000 */
[----:B------:R-:W-:Y:S01]  /*04d0*/  ISETP.GT.AND P3, PT, R22, -0x1, !P3 ;  /* 0xffffffff1600780c */ /* 0x000fe20005f64270 */
[----:B------:R-:W-:Y:S01]  /*04e0*/  IMAD R11, R7, UR11, R22 ;  /* 0x0000000b070b7c24 */ /* 0x000fe2000f8e0216 */
[C---:B------:R-:W-:Y:S02]  /*04f0*/  ISETP.GE.AND P2, PT, R10.reuse, UR11, PT ;  /* 0x0000000b0a007c0c */ /* 0x040fe4000bf46270 */
[----:B------:R-:W-:Y:S02]  /*0500*/  PLOP3.LUT P3, PT, P0, P3, PT, 0x80, 0x8 ;  /* 0x000000000008781c */ /* 0x000fe40000767070 */
[----:B------:R-:W-:Y:S01]  /*0510*/  ISETP.GT.AND P2, PT, R10, -0x1, !P2 ;  /* 0xffffffff0a00780c */ /* 0x000fe20005744270 */
[----:B---3--:R-:W-:Y:S01]  /*0520*/  IMAD.WIDE R10, R11, 0x8, R8 ;  /* 0x000000080b0a7825 */ /* 0x008fe200078e0208 */
[----:B------:R-:W-:-:S02]  /*0530*/  ISETP.GE.AND P1, PT, R13, UR11, PT ;  /* 0x0000000b0d007c0c */ /* 0x000fc4000bf26270 */
[----:B------:R-:W-:Y:S02]  /*0540*/  PLOP3.LUT P2, PT, P0, P2, PT, 0x80, 0x8 ;  /* 0x000000000008781c */ /* 0x000fe40000745070 */
[----:B------:R-:W-:-:S04]  /*0550*/  ISETP.GT.AND P1, PT, R13, -0x1, !P1 ;  /* 0xffffffff0d00780c */ /* 0x000fc80004f24270 */
[----:B------:R-:W-:Y:S01]  /*0560*/  PLOP3.LUT P1, PT, P0, P1, PT, 0x80, 0x8 ;  /* 0x000000000008781c */ /* 0x000fe20000723070 */
[----:B------:R-:W2:Y:S06]  /*0570*/  @P3 LDG.E R15, desc[UR12][R10.64] ;  /* 0x0000000c0a0f3981 */ /* 0x000eac000c1e1900 */
[----:B------:R-:W3:Y:S06]  /*0580*/  @P2 LDG.E R17, desc[UR12][R10.64+0x8] ;  /* 0x0000080c0a112981 */ /* 0x000eec000c1e1900 */
[----:B------:R-:W4:Y:S01]  /*0590*/  @P1 LDG.E R19, desc[UR12][R10.64+0x10] ;  /* 0x0000100c0a131981 */ /* 0x000f22000c1e1900 */
[----:B------:R-:W-:Y:S01]  /*05a0*/  UMOV UR5, UR7 ;  /* 0x0000000700057c82 */ /* 0x000fe20008000000 */
[----:B------:R-:W-:-:S02]  /*05b0*/  VIADD R20, R22, 0x3 ;  /* 0x0000000316147836 */ /* 0x000fc40000000000 */
[----:B------:R-:W-:Y:S02]  /*05c0*/  IMAD R13, R5, UR5, R12 ;  /* 0x00000005050d7c24 */ /* 0x000fe4000f8e020c */
[----:B------:R-:W-:Y:S01]  /*05d0*/  VIADD R21, R22, 0x4 ;  /* 0x0000000416157836 */ /* 0x000fe20000000000 */
[C---:B------:R-:W-:Y:S02]  /*05e0*/  ISETP.GE.AND P5, PT, R20.reuse, UR11, PT ;  /* 0x0000000b14007c0c */ /* 0x040fe4000bfa6270 */
[----:B------:R-:W-:Y:S02]  /*05f0*/  LEA R13, R13, UR6, 0x3 ;  /* 0x000000060d0d7c11 */ /* 0x000fe4000f8e18ff */
[----:B------:R-:W-:Y:S01]  /*0600*/  ISETP.GT.AND P5, PT, R20, -0x1, !P5 ;  /* 0xffffffff1400780c */ /* 0x000fe20006fa4270 */
[----:B------:R-:W-:Y:S01]  /*0610*/  VIADD R20, R22, 0x5 ;  /* 0x0000000516147836 */ /* 0x000fe20000000000 */
[C---:B------:R-:W-:Y:S01]  /*0620*/  ISETP.GE.AND P4, PT, R21.reuse, UR11, PT ;  /* 0x0000000b15007c0c */ /* 0x040fe2000bf86270 */
[----:B------:R-:W2:Y:S03]  /*0630*/  @P3 LDS R14, [R13] ;  /* 0x000000000d0e3984 */ /* 0x000ea60000000800 */
[----:B------:R-:W-:Y:S01]  /*0640*/  ISETP.GT.AND P4, PT, R21, -0x1, !P4 ;  /* 0xffffffff1500780c */ /* 0x000fe20006784270 */
[----:B------:R-:W3:Y:S03]  /*0650*/  @P2 LDS R16, [R13+0x8] ;  /* 0x000008000d102984 */ /* 0x000ee60000000800 */
[----:B------:R-:W-:Y:S01]  /*0660*/  PLOP3.LUT P4, PT, P0, P4, PT, 0x80, 0x8 ;  /* 0x000000000008781c */ /* 0x000fe20000789070 */
[----:B------:R-:W4:Y:S01]  /*0670*/  @P1 LDS R18, [R13+0x10] ;  /* 0x000010000d121984 */ /* 0x000f220000000800 */
[----:B--2---:R-:W-:Y:S01]  /*0680*/  @P3 IMAD R2, R15, R14, R2 ;  /* 0x0000000e0f023224 */ /* 0x004fe200078e0202 */
[----:B------:R-:W-:Y:S01]  /*0690*/  ISETP.GE.AND P3, PT, R20, UR11, PT ;  /* 0x0000000b14007c0c */ /* 0x000fe2000bf66270 */
[----:B------:R-:W-:-:S02]  /*06a0*/  VIADD R14, R22, 0x6 ;  /* 0x00000006160e7836 */ /* 0x000fc40000000000 */
[----:B------:R-:W-:Y:S01]  /*06b0*/  VIADD R15, R22, 0x7 ;  /* 0x00000007160f7836 */ /* 0x000fe20000000000 */
[----:B------:R-:W-:Y:S01]  /*06c0*/  ISETP.GT.AND P3, PT, R20, -0x1, !P3 ;  /* 0xffffffff1400780c */ /* 0x000fe20005f64270 */
[----:B---3--:R-:W-:Y:S01]  /*06d0*/  @P2 IMAD R2, R17, R16, R2 ;  /* 0x0000001011022224 */ /* 0x008fe200078e0202 */
[----:B------:R-:W-:-:S04]  /*06e0*/  PLOP3.LUT P2, PT, P0, P5, PT, 0x80, 0x8 ;  /* 0x000000000008781c */ /* 0x000fc8000074b070 */
[----:B------:R-:W2:Y:S01]  /*06f0*/  @P4 LDG.E R17, desc[UR12][R10.64+0x20] ;  /* 0x0000200c0a114981 */ /* 0x000ea2000c1e1900 */
[C---:B------:R-:W-:Y:S02]  /*0700*/  ISETP.GE.AND P5, PT, R14.reuse, UR11, PT ;  /* 0x0000000b0e007c0c */ /* 0x040fe4000bfa6270 */
[----:B------:R-:W-:Y:S01]  /*0710*/  PLOP3.LUT P3, PT, P0, P3, PT, 0x80, 0x8 ;  /* 0x000000000008781c */ /* 0x000fe20000767070 */
[----:B----4-:R-:W-:Y:S01]  /*0720*/  @P1 IMAD R2, R19, R18, R2 ;  /* 0x0000001213021224 */ /* 0x010fe200078e0202 */
[----:B------:R-:W-:Y:S01]  /*0730*/  ISETP.GT.AND P5, PT, R14, -0x1, !P5 ;  /* 0xffffffff0e00780c */ /* 0x000fe20006fa4270 */
[----:B------:R-:W-:Y:S01]  /*0740*/  @P4 LDS R16, [R13+0x20] ;  /* 0x000020000d104984 */ /* 0x000fe20000000800 */
[C---:B------:R-:W-:Y:S02]  /*0750*/  ISETP.GE.AND P1, PT, R15.reuse, UR11, PT ;  /* 0x0000000b0f007c0c */ /* 0x040fe4000bf26270 */
[----:B------:R-:W-:Y:S02]  /*0760*/  PLOP3.LUT P5, PT, P0, P5, PT, 0x80, 0x8 ;  /* 0x000000000008781c */ /* 0x000fe400007ab070 */
[----:B------:R-:W-:Y:S01]  /*0770*/  ISETP.GT.AND P1, PT, R15, -0x1, !P1 ;  /* 0xffffffff0f00780c */ /* 0x000fe20004f24270 */
[----:B------:R-:W0:Y:S04]  /*0780*/  @P2 LDS R14, [R13+0x18] ;  /* 0x000018000d0e2984 */ /* 0x000e280000000800 */
[----:B------:R-:W0:Y:S01]  /*0790*/  @P2 LDG.E R15, desc[UR12][R10.64+0x18] ;  /* 0x0000180c0a0f2981 */ /* 0x000e22000c1e1900 */
[----:B------:R-:W-:-:S03]  /*07a0*/  PLOP3.LUT P1, PT, P0, P1, PT, 0x80, 0x8 ;  /* 0x000000000008781c */ /* 0x000fc60000723070 */
[----:B------:R-:W3:Y:S04]  /*07b0*/  @P3 LDG.E R19, desc[UR12][R10.64+0x28] ;  /* 0x0000280c0a133981 */ /* 0x000ee8000c1e1900 */
[----:B------:R-:W4:Y:S04]  /*07c0*/  @P5 LDG.E R21, desc[UR12][R10.64+0x30] ;  /* 0x0000300c0a155981 */ /* 0x000f28000c1e1900 */
[----:B------:R-:W3:Y:S04]  /*07d0*/  @P3 LDS R18, [R13+0x28] ;  /* 0x000028000d123984 */ /* 0x000ee80000000800 */
[----:B------:R-:W5:Y:S04]  /*07e0*/  @P1 LDG.E R23, desc[UR12][R10.64+0x38] ;  /* 0x0000380c0a171981 */ /* 0x000f68000c1e1900 */
[----:B------:R-:W4:Y:S04]  /*07f0*/  @P5 LDS R20, [R13+0x30] ;  /* 0x000030000d145984 */ /* 0x000f280000000800 */
[----:B------:R-:W5:Y:S01]  /*0800*/  @P1 LDS R22, [R13+0x38] ;  /* 0x000038000d161984 */ /* 0x000f620000000800 */
[----:B------:R-:W-:-:S02]  /*0810*/  VIADD R12, R12, 0x8 ;  /* 0x000000080c0c7836 */ /* 0x000fc40000000000 */
[----:B0-----:R-:W-:-:S03]  /*0820*/  @P2 IMAD R2, R15, R14, R2 ;  /* 0x0000000e0f022224 */ /* 0x001fc600078e0202 */
[----:B------:R-:W-:Y:S01]  /*0830*/  ISETP.NE.AND P2, PT, R12, UR4, PT ;  /* 0x000000040c007c0c */ /* 0x000fe2000bf45270 */
[----:B--2---:R-:W-:-:S04]  /*0840*/  @P4 IMAD R2, R17, R16, R2 ;  /* 0x0000001011024224 */ /* 0x004fc800078e0202 */
[----:B---3--:R-:W-:-:S04]  /*0850*/  @P3 IMAD R2, R19, R18, R2 ;  /* 0x0000001213023224 */ /* 0x008fc800078e0202 */
[----:B----4-:R-:W-:-:S04]  /*0860*/  @P5 IMAD R2, R21, R20, R2 ;  /* 0x0000001415025224 */ /* 0x010fc800078e0202 */
[----:B-----5:R-:W-:Y:S01]  /*0870*/  @P1 IMAD R2, R23, R22, R2 ;  /* 0x0000001617021224 */ /* 0x020fe200078e0202 */
[----:B------:R-:W-:Y:S06]  /*0880*/  @P2 BRA `(.L_x_2) ;  /* 0xfffffffc00002947 */ /* 0x000fec000383ffff */
[----:B------:R-:W-:-:S07]  /*0890*/  IMAD.U32 R8, RZ, RZ, UR4 ;  /* 0x00000004ff087e24 */ /* 0x000fce000f8e00ff */
.L_x_1:
[----:B------:R-:W-:-:S09]  /*08a0*/  UISETP.NE.AND UP1, UPT, UR9, URZ, UPT ;  /* 0x000000ff0900728c */ /* 0x000fd2000bf25270 */
[----:B------:R-:W-:Y:S05]  /*08b0*/  BRA.U !UP1, `(.L_x_3) ;  /* 0x0000000509607547 */ /* 0x000fea000b800000 */
[----:B------:R-:W-:Y:S01]  /*08c0*/  UISETP.NE.AND UP1, UPT, UR10, URZ, UPT ;  /* 0x000000ff0a00728c */ /* 0x000fe2000bf25270 */
[----:B------:R-:W-:Y:S10]  /*08d0*/  BRA.U !UP0, `(.L_x_4) ;  /* 0x0000000108987547 */ /* 0x000ff4000b800000 */
[----:B------:R-:W0:Y:S01]  /*08e0*/  LDCU UR6, c[0x0][0x39c] ;  /* 0x00007380ff0677ac */ /* 0x000e220008000800 */
[----:B------:R-:W1:Y:S01]  /*08f0*/  LDC.64 R10, c[0x0][0x380] ;  /* 0x0000e000ff0a7b82 */ /* 0x000e620000000a00 */
[----:B------:R-:W-:-:S05]  /*0900*/  IADD3 R12, PT, PT, R4, -UR8, R8 ;  /* 0x80000008040c7c10 */ /* 0x000fca000fffe008 */
[C---:B------:R-:W-:Y:S02]  /*0910*/  VIADD R9, R12.reuse, 0x1 ;  /* 0x000000010c097836 */ /* 0x040fe40000000000 */
[C---:B------:R-:W-:Y:S02]  /*0920*/  VIADD R13, R12.reuse, 0x2 ;  /* 0x000000020c0d7836 */ /* 0x040fe40000000000 */
[C---:B------:R-:W-:Y:S01]  /*0930*/  VIADD R14, R12.reuse, 0x3 ;  /* 0x000000030c0e7836 */ /* 0x040fe20000000000 */
[C---:B0-----:R-:W-:Y:S02]  /*0940*/  ISETP.GE.AND P1, PT, R12.reuse, UR6, PT ;  /* 0x000000060c007c0c */ /* 0x041fe4000bf26270 */
[----:B------:R-:W-:Y:S02]  /*0950*/  ISETP.GE.AND P2, PT, R9, UR6, PT ;  /* 0x0000000609007c0c */ /* 0x000fe4000bf46270 */
[----:B------:R-:W-:Y:S02]  /*0960*/  ISETP.GT.AND P1, PT, R12, -0x1, !P1 ;  /* 0xffffffff0c00780c */ /* 0x000fe40004f24270 */
[----:B------:R-:W-:-:S02]  /*0970*/  ISETP.GE.AND P3, PT, R13, UR6, PT ;  /* 0x000000060d007c0c */ /* 0x000fc4000bf66270 */
[----:B------:R-:W-:Y:S01]  /*0980*/  ISETP.GT.AND P2, PT, R9, -0x1, !P2 ;  /* 0xffffffff0900780c */ /* 0x000fe20005744270 */
[----:B------:R-:W-:Y:S01]  /*0990*/  IMAD R9, R7, UR6, R12 ;  /* 0x0000000607097c24 */ /* 0x000fe2000f8e020c */
[----:B------:R-:W-:Y:S02]  /*09a0*/  PLOP3.LUT P1, PT, P0, P1, PT, 0x80, 0x8 ;  /* 0x000000000008781c */ /* 0x000fe40000723070 */
[----:B------:R-:W-:Y:S01]  /*09b0*/  ISETP.GT.AND P3, PT, R13, -0x1, !P3 ;  /* 0xffffffff0d00780c */ /* 0x000fe20005f64270 */
[----:B-1----:R-:W-:Y:S01]  /*09c0*/  IMAD.WIDE R10, R9, 0x8, R10 ;  /* 0x00000008090a7825 */ /* 0x002fe200078e020a */
[C---:B------:R-:W-:Y:S02]  /*09d0*/  ISETP.GE.AND P4, PT, R14.reuse, UR6, PT ;  /* 0x000000060e007c0c */ /* 0x040fe4000bf86270 */
[----:B------:R-:W-:Y:S02]  /*09e0*/  PLOP3.LUT P2, PT, P0, P2, PT, 0x80, 0x8 ;  /* 0x000000000008781c */ /* 0x000fe40000745070 */
[----:B------:R-:W-:-:S02]  /*09f0*/  ISETP.GT.AND P4, PT, R14, -0x1, !P4 ;  /* 0xffffffff0e00780c */ /* 0x000fc40006784270 */
[----:B------:R-:W-:Y:S02]  /*0a00*/  PLOP3.LUT P3, PT, P0, P3, PT, 0x80, 0x8 ;  /* 0x000000000008781c */ /* 0x000fe40000767070 */
[----:B------:R-:W-:Y:S01]  /*0a10*/  PLOP3.LUT P4, PT, P0, P4, PT, 0x80, 0x8 ;  /* 0x000000000008781c */ /* 0x000fe20000789070 */
[----:B------:R-:W2:Y:S06]  /*0a20*/  @P1 LDG.E R13, desc[UR12][R10.64] ;  /* 0x0000000c0a0d1981 */ /* 0x000eac000c1e1900 */
[----:B------:R-:W3:Y:S04]  /*0a30*/  @P2 LDG.E R15, desc[UR12][R10.64+0x8] ;  /* 0x0000080c0a0f2981 */ /* 0x000ee8000c1e1900 */
[----:B------:R-:W4:Y:S04]  /*0a40*/  @P3 LDG.E R17, desc[UR12][R10.64+0x10] ;  /* 0x0000100c0a113981 */ /* 0x000f28000c1e1900 */
[----:B------:R-:W5:Y:S01]  /*0a50*/  @P4 LDG.E R19, desc[UR12][R10.64+0x18] ;  /* 0x0000180c0a134981 */ /* 0x000f62000c1e1900 */
[----:B------:R-:W-:Y:S01]  /*0a60*/  MOV R12, 0x400 ;  /* 0x00000400000c7802 */ /* 0x000fe20000000f00 */
[----:B------:R-:W-:Y:S01]  /*0a70*/  IMAD R9, R5, UR5, R8 ;  /* 0x0000000505097c24 */ /* 0x000fe2000f8e0208 */
[----:B------:R-:W0:Y:S01]  /*0a80*/  S2R R21, SR_CgaCtaId ;  /* 0x0000000000157919 */ /* 0x000e220000008800 */
[----:B------:R-:W-:Y:S01]  /*0a90*/  VIADD R8, R8, 0x4 ;  /* 0x0000000408087836 */ /* 0x000fe20000000000 */
[----:B0-----:R-:W-:-:S05]  /*0aa0*/  LEA R12, R21, R12, 0x18 ;  /* 0x0000000c150c7211 */ /* 0x001fca00078ec0ff */
[----:B------:R-:W-:-:S05]  /*0ab0*/  IMAD R18, R9, 0x8, R12 ;  /* 0x0000000809127824 */ /* 0x000fca00078e020c */
[----:B------:R-:W2:Y:S04]  /*0ac0*/  @P1 LDS R9, [R18] ;  /* 0x0000000012091984 */ /* 0x000ea80000000800 */
[----:B------:R-:W3:Y:S04]  /*0ad0*/  @P2 LDS R12, [R18+0x8] ;  /* 0x00000800120c2984 */ /* 0x000ee80000000800 */
[----:B------:R-:W4:Y:S04]  /*0ae0*/  @P3 LDS R14, [R18+0x10] ;  /* 0x00001000120e3984 */ /* 0x000f280000000800 */
[----:B------:R-:W5:Y:S01]  /*0af0*/  @P4 LDS R16, [R18+0x18] ;  /* 0x0000180012104984 */ /* 0x000f620000000800 */
[----:B--2---:R-:W-:-:S04]  /*0b00*/  @P1 IMAD R2, R13, R9, R2 ;  /* 0x000000090d021224 */ /* 0x004fc800078e0202 */
[----:B---3--:R-:W-:-:S04]  /*0b10*/  @P2 IMAD R2, R15, R12, R2 ;  /* 0x0000000c0f022224 */ /* 0x008fc800078e0202 */
[----:B----4-:R-:W-:-:S04]  /*0b20*/  @P3 IMAD R2, R17, R14, R2 ;  /* 0x0000000e11023224 */ /* 0x010fc800078e0202 */
[----:B-----5:R-:W-:-:S07]  /*0b30*/  @P4 IMAD R2, R19, R16, R2 ;  /* 0x0000001013024224 */ /* 0x020fce00078e0202 */
.L_x_4:
[----:B------:R-:W-:Y:S05]  /*0b40*/  BRA.U !UP1, `(.L_x_3) ;  /* 0x0000000109bc7547 */ /* 0x000fea000b800000 */
[----:B------:R-:W-:Y:S02]  /*0b50*/  UISETP.NE.AND UP1, UPT, UR10, 0x1, UPT ;  /* 0x000000010a00788c */ /* 0x000fe4000bf25270 */
[----:B------:R-:W-:-:S07]  /*0b60*/  ULOP3.LUT UP2, URZ, UR5, 0x1, URZ, 0xc0, !UPT ;  /* 0x0000000105ff7892 */ /* 0x000fce000f84c0ff */
[----:B------:R-:W-:Y:S05]  /*0b70*/  BRA.U !UP1, `(.L_x_5) ;  /* 0x0000000109607547 */ /* 0x000fea000b800000 */
[----:B------:R-:W0:Y:S01]  /*0b80*/  LDCU UR6, c[0x0][0x39c] ;  /* 0x00007380ff0677ac */ /* 0x000e220008000800 */
[----:B------:R-:W1:Y:S01]  /*0b90*/  LDC.64 R10, c[0x0][0x380] ;  /* 0x0000e000ff0a7b82 */ /* 0x000e620000000a00 */
[----:B------:R-:W-:-:S05]  /*0ba0*/  IADD3 R12, PT, PT, R4, -UR8, R8 ;  /* 0x80000008040c7c10 */ /* 0x000fca000fffe008 */
[C---:B------:R-:W-:Y:S01]  /*0bb0*/  VIADD R9, R12.reuse, 0x1 ;  /* 0x000000010c097836 */ /* 0x040fe20000000000 */
[----:B0-----:R-:W-:-:S04]  /*0bc0*/  ISETP.GE.AND P1, PT, R12, UR6, PT ;  /* 0x000000060c007c0c */ /* 0x001fc8000bf26270 */
[C---:B------:R-:W-:Y:S02]  /*0bd0*/  ISETP.GE.AND P2, PT, R9.reuse, UR6, PT ;  /* 0x0000000609007c0c */ /* 0x040fe4000bf46270 */
[----:B------:R-:W-:Y:S02]  /*0be0*/  ISETP.GT.AND P1, PT, R12, -0x1, !P1 ;  /* 0xffffffff0c00780c */ /* 0x000fe40004f24270 */
[----:B------:R-:W-:Y:S01]  /*0bf0*/  ISETP.GT.AND P2, PT, R9, -0x1, !P2 ;  /* 0xffffffff0900780c */ /* 0x000fe20005744270 */
[----:B------:R-:W-:Y:S01]  /*0c00*/  IMAD R9, R7, UR6, R12 ;  /* 0x0000000607097c24 */ /* 0x000fe2000f8e020c */
[----:B------:R-:W-:Y:S02]  /*0c10*/  PLOP3.LUT P1, PT, P0, P1, PT, 0x80, 0x8 ;  /* 0x000000000008781c */ /* 0x000fe40000723070 */
[----:B------:R-:W-:Y:S01]  /*0c20*/  PLOP3.LUT P2, PT, P0, P2, PT, 0x80, 0x8 ;  /* 0x000000000008781c */ /* 0x000fe20000745070 */
[----:B-1----:R-:W-:-:S10]  /*0c30*/  IMAD.WIDE R10, R9, 0x8, R10 ;  /* 0x00000008090a7825 */ /* 0x002fd400078e020a */
[----:B------:R-:W2:Y:S04]  /*0c40*/  @P1 LDG.E R9, desc[UR12][R10.64] ;  /* 0x0000000c0a091981 */ /* 0x000ea8000c1e1900 */
[----:B------:R-:W3:Y:S01]  /*0c50*/  @P2 LDG.E R13, desc[UR12][R10.64+0x8] ;  /* 0x0000080c0a0d2981 */ /* 0x000ee2000c1e1900 */
[----:B------:R-:W-:Y:S01]  /*0c60*/  MOV R14, 0x400 ;  /* 0x00000400000e7802 */ /* 0x000fe20000000f00 */
[----:B------:R-:W-:Y:S01]  /*0c70*/  IMAD R12, R5, UR5, R8 ;  /* 0x00000005050c7c24 */ /* 0x000fe2000f8e0208 */
[----:B------:R-:W0:Y:S01]  /*0c80*/  S2R R15, SR_CgaCtaId ;  /* 0x00000000000f7919 */ /* 0x000e220000008800 */
[----:B------:R-:W-:Y:S01]  /*0c90*/  VIADD R8, R8, 0x2 ;  /* 0x0000000208087836 */ /* 0x000fe20000000000 */
[----:B0-----:R-:W-:-:S05]  /*0ca0*/  LEA R15, R15, R14, 0x18 ;  /* 0x0000000e0f0f7211 */ /* 0x001fca00078ec0ff */
[----:B------:R-:W-:-:S05]  /*0cb0*/  IMAD R15, R12, 0x8, R15 ;  /* 0x000000080c0f7824 */ /* 0x000fca00078e020f */
[----:B------:R-:W2:Y:S04]  /*0cc0*/  @P1 LDS R12, [R15] ;  /* 0x000000000f0c1984 */ /* 0x000ea80000000800 */
[----:B------:R-:W3:Y:S01]  /*0cd0*/  @P2 LDS R14, [R15+0x8] ;  /* 0x000008000f0e2984 */ /* 0x000ee20000000800 */
[----:B--2---:R-:W-:-:S04]  /*0ce0*/  @P1 IMAD R2, R9, R12, R2 ;  /* 0x0000000c09021224 */ /* 0x004fc800078e0202 */
[----:B---3--:R-:W-:-:S07]  /*0cf0*/  @P2 IMAD R2, R13, R14, R2 ;  /* 0x0000000e0d022224 */ /* 0x008fce00078e0202 */
.L_x_5:
[----:B------:R-:W-:Y:S05]  /*0d00*/  BRA.U !UP2, `(.L_x_3) ;  /* 0x000000010a4c7547 */ /* 0x000fea000b800000 */
[----:B------:R-:W0:Y:S01]  /*0d10*/  LDCU UR6, c[0x0][0x39c] ;  /* 0x00007380ff0677ac */ /* 0x000e220008000800 */
[----:B------:R-:W-:Y:S01]  /*0d20*/  IADD3 R12, PT, PT, R4, -UR8, R8 ;  /* 0x80000008040c7c10 */ /* 0x000fe2000fffe008 */
[----:B------:R-:W-:Y:S03]  /*0d30*/  BSSY.RECONVERGENT B0, `(.L_x_3) ;  /* 0x0000010000007945 */ /* 0x000fe60003800200 */
[----:B0-----:R-:W-:-:S04]  /*0d40*/  ISETP.GE.AND P1, PT, R12, UR6, PT ;  /* 0x000000060c007c0c */ /* 0x001fc8000bf26270 */
[----:B------:R-:W-:-:S04]  /*0d50*/  ISETP.GT.AND P1, PT, R12, -0x1, !P1 ;  /* 0xffffffff0c00780c */ /* 0x000fc80004f24270 */
[----:B------:R-:W-:-:S13]  /*0d60*/  PLOP3.LUT P1, PT, P0, P1, PT, 0x80, 0x8 ;  /* 0x000000000008781c */ /* 0x000fda0000723070 */
[----:B------:R-:W-:Y:S05]  /*0d70*/  @!P1 BRA `(.L_x_6) ;  /* 0x00000000002c9947 */ /* 0x000fea0003800000 */
[----:B------:R-:W0:Y:S01]  /*0d80*/  LDC.64 R10, c[0x0][0x380] ;  /* 0x0000e000ff0a7b82 */ /* 0x000e220000000a00 */
[----:B------:R-:W-:-:S04]  /*0d90*/  IMAD R7, R7, UR6, R12 ;  /* 0x0000000607077c24 */ /* 0x000fc8000f8e020c */
[----:B0-----:R-:W-:-:S06]  /*0da0*/  IMAD.WIDE R10, R7, 0x8, R10 ;  /* 0x00000008070a7825 */ /* 0x001fcc00078e020a */
[----:B------:R-:W2:Y:S01]  /*0db0*/  LDG.E R11, desc[UR12][R10.64] ;  /* 0x0000000c0a0b7981 */ /* 0x000ea2000c1e1900 */
[----:B------:R-:W-:Y:S01]  /*0dc0*/  MOV R7, 0x400 ;  /* 0x0000040000077802 */ /* 0x000fe20000000f00 */
[----:B------:R-:W-:Y:S01]  /*0dd0*/  IMAD R8, R5, UR5, R8 ;  /* 0x0000000505087c24 */ /* 0x000fe2000f8e0208 */
[----:B------:R-:W0:Y:S02]  /*0de0*/  S2R R12, SR_CgaCtaId ;  /* 0x00000000000c7919 */ /* 0x000e240000008800 */
[----:B0-----:R-:W-:-:S05]  /*0df0*/  LEA R7, R12, R7, 0x18 ;  /* 0x000000070c077211 */ /* 0x001fca00078ec0ff */
[----:B------:R-:W-:-:S06]  /*0e00*/  IMAD R8, R8, 0x8, R7 ;  /* 0x0000000808087824 */ /* 0x000fcc00078e0207 */
[----:B------:R-:W2:Y:S02]  /*0e10*/  LDS R8, [R8] ;  /* 0x0000000008087984 */ /* 0x000ea40000000800 */
[----:B--2---:R-:W-:-:S07]  /*0e20*/  IMAD R2, R11, R8, R2 ;  /* 0x000000080b027224 */ /* 0x004fce00078e0202 */
.L_x_6:
[----:B------:R-:W-:Y:S05]  /*0e30*/  BSYNC.RECONVERGENT B0 ;  /* 0x0000000000007941 */ /* 0x000fea0003800200 */
.L_x_3:
[----:B------:R-:W-:Y:S05]  /*0e40*/  @P6 BRA `(.L_x_7) ;  /* 0xfffffff400486947 */ /* 0x000fea000383ffff */
[--C-:B------:R-:W-:Y:S01]  /*0e50*/  SHF.R.S32.HI R5, RZ, 0x1f, R2.reuse ;  /* 0x0000001fff057819 */ /* 0x100fe20000011402 */
[----:B------:R-:W-:-:S07]  /*0e60*/  IMAD.MOV.U32 R4, RZ, RZ, R2 ;  /* 0x000000ffff047224 */ /* 0x000fce00078e0002 */
.L_x_0:
[----:B------:R-:W1:Y:S02]  /*0e70*/  LDCU.64 UR4, c[0x0][0x398] ;  /* 0x00007300ff0477ac */ /* 0x000e640008000a00 */
[----:B-1----:R-:W-:-:S06]  /*0e80*/  UIMAD UR4, UR5, UR4, URZ ;  /* 0x00000004050472a4 */ /* 0x002fcc000f8e02ff */
[----:B------:R-:W-:-:S13]  /*0e90*/  ISETP.GE.AND P0, PT, R0, UR4, PT ;  /* 0x0000000400007c0c */ /* 0x000fda000bf06270 */
[----:B0-----:R-:W0:Y:S02]  /*0ea0*/  @!P0 LDC.64 R2, c[0x0][0x390] ;  /* 0x0000e400ff028b82 */ /* 0x001e240000000a00 */
[----:B0-----:R-:W-:-:S05]  /*0eb0*/  @!P0 IMAD.WIDE R2, R0, 0x8, R2 ;  /* 0x0000000800028825 */ /* 0x001fca00078e0202 */
[----:B------:R-:W-:Y:S01]  /*0ec0*/  @!P0 STG.E.64 desc[UR12][R2.64], R4 ;  /* 0x0000000402008986 */ /* 0x000fe2000c101b0c */
[----:B------:R-:W-:Y:S06]  /*0ed0*/  BAR.SYNC.DEFER_BLOCKING 0x0 ;  /* 0x0000000000007b1d */ /* 0x000fec0000010000 */
[----:B------:R-:W-:Y:S05]  /*0ee0*/  EXIT ;  /* 0x000000000000794d */ /* 0x000fea0003800000 */
.L_x_8:
[----:B------:R-:W-:-:S00]  /*0ef0*/  BRA `(.L_x_8) ;  /* 0xfffffffc00fc7947 */ /* 0x000fc0000383ffff */
[----:B------:R-:W-:-:S00]  /*0f00*/  NOP ;  /* 0x0000000000007918 */ /* 0x000fc00000000000 */
[----:B------:R-:W-:-:S00]  /*0f10*/  NOP ;  /* 0x0000000000007918 */ /* 0x000fc00000000000 */
[----:B------:R-:W-:-:S00]  /*0f20*/  NOP ;  /* 0x0000000000007918 */ /* 0x000fc00000000000 */
[----:B------:R-:W-:-:S00]  /*0f30*/  NOP ;  /* 0x0000000000007918 */ /* 0x000fc00000000000 */
[----:B------:R-:W-:-:S00]  /*0f40*/  NOP ;  /* 0x0000000000007918 */ /* 0x000fc00000000000 */
[----:B------:R-:W-:-:S00]  /*0f50*/  NOP ;  /* 0x0000000000007918 */ /* 0x000fc00000000000 */
[----:B------:R-:W-:-:S00]  /*0f60*/  NOP ;  /* 0x0000000000007918 */ /* 0x000fc00000000000 */
[----:B------:R-:W-:-:S00]  /*0f70*/  NOP ;  /* 0x0000000000007918 */ /* 0x000fc00000000000 */
.L_x_9:


//--------------------- .nv.shared._Z11ConvolutionPlS_S_iii --------------------------
	.section	.nv.shared._Z11ConvolutionPlS_S_iii,"aw",@nobits
	.sectionflags	@""
	.align	16
	.zero		1024


//--------------------- .nv.shared.reserved.0     --------------------------
	.section	.nv.shared.reserved.0,"aw",@nobits
	.weak		__nv_reservedSMEM_offset_0_alias
	.size		__nv_reservedSMEM_offset_0_alias, 0, 64
	.other		__nv_reservedSMEM_offset_0_alias,@"STO_CUDA_RESERVED_SHARED STV_DEFAULT"
__nv_reservedSMEM_offset_0_alias:
	.zero		0
	.zero		64


//--------------------- .nv.constant0._Z11ConvolutionPlS_S_iii --------------------------
	.section	.nv.constant0._Z11ConvolutionPlS_S_iii,"a",@progbits
	.sectionflags	@""
	.align	4
.nv.constant0._Z11ConvolutionPlS_S_iii:
	.zero		932


//--------------------- SYMBOLS --------------------------

	.type		.nv.reservedSmem.offset0,@object
	.size		.nv.reservedSmem.offset0,0x4
	.type		.nv.reservedSmem.cap,@object
	.size		.nv.reservedSmem.cap,0x4
